//
// Generated by NVIDIA NVVM Compiler
//
// Compiler Build ID: CL-36424714
// Cuda compilation tools, release 13.0, V13.0.88
// Based on NVVM 20.0.0
//

.version 9.0
.target sm_100
.address_size 64

	// .globl	_Z8gpu_HeatPfS_i

.visible .entry _Z8gpu_HeatPfS_i(
	.param .u64 .ptr .align 1 _Z8gpu_HeatPfS_i_param_0,
	.param .u64 .ptr .align 1 _Z8gpu_HeatPfS_i_param_1,
	.param .u32 _Z8gpu_HeatPfS_i_param_2
)
{
	.reg .pred 	%p<6>;
	.reg .b32 	%r<18>;
	.reg .b32 	%f<9>;
	.reg .b64 	%rd<18>;

	ld.param.u64 	%rd1, [_Z8gpu_HeatPfS_i_param_0];
	ld.param.u64 	%rd2, [_Z8gpu_HeatPfS_i_param_1];
	ld.param.u32 	%r3, [_Z8gpu_HeatPfS_i_param_2];
	mov.u32 	%r4, %ctaid.x;
	mov.u32 	%r5, %ntid.x;
	mov.u32 	%r6, %tid.x;
	mad.lo.s32 	%r1, %r4, %r5, %r6;
	mov.u32 	%r7, %ctaid.y;
	mov.u32 	%r8, %ntid.y;
	mov.u32 	%r9, %tid.y;
	mad.lo.s32 	%r2, %r7, %r8, %r9;
	max.s32 	%r10, %r2, %r1;
	setp.ge.s32 	%p1, %r10, %r3;
	setp.eq.s32 	%p2, %r2, 0;
	or.pred  	%p3, %p2, %p1;
	setp.lt.s32 	%p4, %r1, 1;
	or.pred  	%p5, %p4, %p3;
	@%p5 bra 	$L__BB0_2;
	cvta.to.global.u64 	%rd3, %rd1;
	cvta.to.global.u64 	%rd4, %rd2;
	mul.lo.s32 	%r11, %r3, %r2;
	add.s32 	%r12, %r1, %r11;
	add.s32 	%r13, %r12, -1;
	mul.wide.u32 	%rd5, %r13, 4;
	add.s64 	%rd6, %rd3, %rd5;
	ld.global.f32 	%f1, [%rd6];
	cvt.u64.u32 	%rd7, %r11;
	cvt.u64.u32 	%rd8, %r1;
	add.s64 	%rd9, %rd8, %rd7;
	shl.b64 	%rd10, %rd9, 2;
	add.s64 	%rd11, %rd3, %rd10;
	ld.global.f32 	%f2, [%rd11+4];
	add.f32 	%f3, %f1, %f2;
	sub.s32 	%r14, %r11, %r3;
	add.s32 	%r15, %r14, %r1;
	mul.wide.u32 	%rd12, %r15, 4;
	add.s64 	%rd13, %rd3, %rd12;
	ld.global.f32 	%f4, [%rd13];
	add.f32 	%f5, %f3, %f4;
	shl.b32 	%r16, %r3, 1;
	add.s32 	%r17, %r15, %r16;
	mul.wide.u32 	%rd14, %r17, 4;
	add.s64 	%rd15, %rd3, %rd14;
	ld.global.f32 	%f6, [%rd15];
	add.f32 	%f7, %f5, %f6;
	mul.f32 	%f8, %f7, 0f3E800000;
	mul.wide.u32 	%rd16, %r12, 4;
	add.s64 	%rd17, %rd4, %rd16;
	st.global.f32 	[%rd17], %f8;
$L__BB0_2:
	ret;

}


// ===== COMPILED SASS (sm_100) =====

	.target	sm_100

	.elftype	@"ET_EXEC"


//--------------------- .note.nv.tkinfo           --------------------------
	.section	.note.nv.tkinfo,"",@"SHT_NOTE"
	.sectionflags	@"SHF_NOTE_NV_TKINFO"
	.tkinfo
        /*0018*/ 	.word	0x00000002
        /*0030*/ 	.string	""
        /*0030*/ 	.string	"ptxas"
        /*0030*/ 	.string	"Cuda compilation tools, release 13.0, V13.0.88"
        /*0030*/ 	.string	"Build cuda_13.0.r13.0/compiler.36424714_0"
        /*0030*/ 	.string	"-arch sm_100 -m 64 "



//--------------------- .note.nv.cuinfo           --------------------------
	.section	.note.nv.cuinfo,"",@"SHT_NOTE"
	.sectionflags	@"SHF_NOTE_NV_CUINFO"
        /*0018*/ 	.short	0x0002
        /*001a*/ 	.short	0x0064
        /*001c*/ 	.short	0x0082
	.zero		2


//--------------------- .nv.info                  --------------------------
	.section	.nv.info,"",@"SHT_CUDA_INFO"
	.align	4


	//----- nvinfo : EIATTR_REGCOUNT
	.align		4
        /*0000*/ 	.byte	0x04, 0x2f
        /*0002*/ 	.short	(.L_1 - .L_0)
	.align		4
.L_0:
        /*0004*/ 	.word	index@(_Z8gpu_HeatPfS_i)
        /*0008*/ 	.word	0x00000012


	//----- nvinfo : EIATTR_FRAME_SIZE
	.align		4
.L_1:
        /*000c*/ 	.byte	0x04, 0x11
        /*000e*/ 	.short	(.L_3 - .L_2)
	.align		4
.L_2:
        /*0010*/ 	.word	index@(_Z8gpu_HeatPfS_i)
        /*0014*/ 	.word	0x00000000


	//----- nvinfo : EIATTR_MIN_STACK_SIZE
	.align		4
.L_3:
        /*0018*/ 	.byte	0x04, 0x12
        /*001a*/ 	.short	(.L_5 - .L_4)
	.align		4
.L_4:
        /*001c*/ 	.word	index@(_Z8gpu_HeatPfS_i)
        /*0020*/ 	.word	0x00000000
.L_5:


//--------------------- .nv.compat                --------------------------
	.section	.nv.compat,"",@"SHT_CUDA_COMPAT_INFO"
	.align	4
        /*0000*/ 	.byte	0x02, 0x09, 0x00, 0x00, 0x02, 0x02, 0x01, 0x00, 0x02, 0x05, 0x05, 0x00, 0x03, 0x07, 0x01, 0x01
        /*0010*/ 	.byte	0x02, 0x03, 0x00, 0x00, 0x02, 0x06, 0x01, 0x00, 0x04, 0x0b, 0x08, 0x00, 0x09, 0x00, 0x00, 0x00
        /*0020*/ 	.byte	0x00, 0x00, 0x00, 0x00


//--------------------- .nv.info._Z8gpu_HeatPfS_i --------------------------
	.section	.nv.info._Z8gpu_HeatPfS_i,"",@"SHT_CUDA_INFO"
	.sectionflags	@""
	.align	4


	//----- nvinfo : EIATTR_CUDA_API_VERSION
	.align		4
        /*0000*/ 	.byte	0x04, 0x37
        /*0002*/ 	.short	(.L_7 - .L_6)
.L_6:
        /*0004*/ 	.word	0x00000082


	//----- nvinfo : EIATTR_KPARAM_INFO
	.align		4
.L_7:
        /*0008*/ 	.byte	0x04, 0x17
        /*000a*/ 	.short	(.L_9 - .L_8)
.L_8:
        /*000c*/ 	.word	0x00000000
        /*0010*/ 	.short	0x0002
        /*0012*/ 	.short	0x0010
        /*0014*/ 	.byte	0x00, 0xf0, 0x11, 0x00


	//----- nvinfo : EIATTR_KPARAM_INFO
	.align		4
.L_9:
        /*0018*/ 	.byte	0x04, 0x17
        /*001a*/ 	.short	(.L_11 - .L_10)
.L_10:
        /*001c*/ 	.word	0x00000000
        /*0020*/ 	.short	0x0001
        /*0022*/ 	.short	0x0008
        /*0024*/ 	.byte	0x00, 0xf5, 0x21, 0x00


	//----- nvinfo : EIATTR_KPARAM_INFO
	.align		4
.L_11:
        /*0028*/ 	.byte	0x04, 0x17
        /*002a*/ 	.short	(.L_13 - .L_12)
.L_12:
        /*002c*/ 	.word	0x00000000
        /*0030*/ 	.short	0x0000
        /*0032*/ 	.short	0x0000
        /*0034*/ 	.byte	0x00, 0xf5, 0x21, 0x00


	//----- nvinfo : EIATTR_SPARSE_MMA_MASK
	.align		4
.L_13:
        /*0038*/ 	.byte	0x03, 0x50
        /*003a*/ 	.short	0x0000


	//----- nvinfo : EIATTR_MAXREG_COUNT
	.align		4
        /*003c*/ 	.byte	0x03, 0x1b
        /*003e*/ 	.short	0x00ff


	//----- nvinfo : EIATTR_MERCURY_ISA_VERSION
	.align		4
        /*0040*/ 	.byte	0x03, 0x5f
        /*0042*/ 	.short	0x0101


	//----- nvinfo : EIATTR_VRC_CTA_INIT_COUNT
	.align		4
        /*0044*/ 	.byte	0x02, 0x4a
	.zero		1
	.zero		1


	//----- nvinfo : EIATTR_EXIT_INSTR_OFFSETS
	.align		4
        /*0048*/ 	.byte	0x04, 0x1c
        /*004a*/ 	.short	(.L_15 - .L_14)


	//   ....[0]....
.L_14:
        /*004c*/ 	.word	0x000000e0


	//   ....[1]....
        /*0050*/ 	.word	0x00000290


	//----- nvinfo : EIATTR_CBANK_PARAM_SIZE
	.align		4
.L_15:
        /*0054*/ 	.byte	0x03, 0x19
        /*0056*/ 	.short	0x0014


	//----- nvinfo : EIATTR_PARAM_CBANK
	.align		4
        /*0058*/ 	.byte	0x04, 0x0a
        /*005a*/ 	.short	(.L_17 - .L_16)
	.align		4
.L_16:
        /*005c*/ 	.word	index@(.nv.constant0._Z8gpu_HeatPfS_i)
        /*0060*/ 	.short	0x0380
        /*0062*/ 	.short	0x0014


	//----- nvinfo : EIATTR_SW_WAR
	.align		4
.L_17:
        /*0064*/ 	.byte	0x04, 0x36
        /*0066*/ 	.short	(.L_19 - .L_18)
.L_18:
        /*0068*/ 	.word	0x00000008
.L_19:


//--------------------- .nv.callgraph             --------------------------
	.section	.nv.callgraph,"",@"SHT_CUDA_CALLGRAPH"
	.align	4
	.sectionentsize	8
	.align		4
        /*0000*/ 	.word	0x00000000
	.align		4
        /*0004*/ 	.word	0xffffffff
	.align		4
        /*0008*/ 	.word	0x00000000
	.align		4
        /*000c*/ 	.word	0xfffffffe
	.align		4
        /*0010*/ 	.word	0x00000000
	.align		4
        /*0014*/ 	.word	0xfffffffd
	.align		4
        /*0018*/ 	.word	0x00000000
	.align		4
        /*001c*/ 	.word	0xfffffffc


//--------------------- .text._Z8gpu_HeatPfS_i    --------------------------
	.section	.text._Z8gpu_HeatPfS_i,"ax",@progbits
	.align	128
        .global         _Z8gpu_HeatPfS_i
        .type           _Z8gpu_HeatPfS_i,@function
        .size           _Z8gpu_HeatPfS_i,(.L_x_1 - _Z8gpu_HeatPfS_i)
        .other          _Z8gpu_HeatPfS_i,@"STO_CUDA_ENTRY STV_DEFAULT"
_Z8gpu_HeatPfS_i:
.text._Z8gpu_HeatPfS_i:
[----:B------:R-:W-:Y:S01]  /*0000*/  LDC R1, c[0x0][0x37c] ;  /* 0x0000df00ff017b82 */ /* 0x000fe20000000800 */
[----:B------:R-:W0:Y:S07]  /*0010*/  S2R R3, SR_TID.X ;  /* 0x0000000000037919 */ /* 0x000e2e0000002100 */
[----:B------:R-:W0:Y:S01]  /*0020*/  LDC R0, c[0x0][0x360] ;  /* 0x0000d800ff007b82 */ /* 0x000e220000000800 */
[----:B------:R-:W1:Y:S07]  /*0030*/  S2R R2, SR_TID.Y ;  /* 0x0000000000027919 */ /* 0x000e6e0000002200 */
[----:B------:R-:W0:Y:S08]  /*0040*/  S2UR UR4, SR_CTAID.X ;  /* 0x00000000000479c3 */ /* 0x000e300000002500 */
[----:B------:R-:W1:Y:S08]  /*0050*/  S2UR UR5, SR_CTAID.Y ;  /* 0x00000000000579c3 */ /* 0x000e700000002600 */
[----:B------:R-:W1:Y:S08]  /*0060*/  LDC R5, c[0x0][0x364] ;  /* 0x0000d900ff057b82 */ /* 0x000e700000000800 */
[----:B------:R-:W2:Y:S01]  /*0070*/  LDC R6, c[0x0][0x390] ;  /* 0x0000e400ff067b82 */ /* 0x000ea20000000800 */
[----:B0-----:R-:W-:-:S02]  /*0080*/  IMAD R0, R0, UR4, R3 ;  /* 0x0000000400007c24 */ /* 0x001fc4000f8e0203 */
[----:B-1----:R-:W-:-:S05]  /*0090*/  IMAD R5, R5, UR5, R2 ;  /* 0x0000000505057c24 */ /* 0x002fca000f8e0202 */
[----:B------:R-:W-:-:S04]  /*00a0*/  VIMNMX R2, PT, PT, R0, R5, !PT ;  /* 0x0000000500027248 */ /* 0x000fc80007fe0100 */
[----:B--2---:R-:W-:-:S04]  /*00b0*/  ISETP.GE.AND P0, PT, R2, R6, PT ;  /* 0x000000060200720c */ /* 0x004fc80003f06270 */
[----:B------:R-:W-:-:S04]  /*00c0*/  ISETP.EQ.OR P0, PT, R5, RZ, P0 ;  /* 0x000000ff0500720c */ /* 0x000fc80000702670 */
[----:B------:R-:W-:-:S13]  /*00d0*/  ISETP.LT.OR P0, PT, R0, 0x1, P0 ;  /* 0x000000010000780c */ /* 0x000fda0000701670 */
[----:B------:R-:W-:Y:S05]  /*00e0*/  @P0 EXIT ;  /* 0x000000000000094d */ /* 0x000fea0003800000 */
[----:B------:R-:W0:Y:S01]  /*00f0*/  LDC.64 R2, c[0x0][0x380] ;  /* 0x0000e000ff027b82 */ /* 0x000e220000000a00 */
[----:B------:R-:W1:Y:S01]  /*0100*/  LDCU.64 UR6, c[0x0][0x380] ;  /* 0x00007000ff0677ac */ /* 0x000e620008000a00 */
[----:B------:R-:W-:Y:S01]  /*0110*/  IMAD R5, R5, R6, RZ ;  /* 0x0000000605057224 */ /* 0x000fe200078e02ff */
[----:B------:R-:W2:Y:S04]  /*0120*/  LDCU.64 UR4, c[0x0][0x358] ;  /* 0x00006b00ff0477ac */ /* 0x000ea80008000a00 */
[CC--:B------:R-:W-:Y:S02]  /*0130*/  IADD3 R4, P0, PT, R0.reuse, R5.reuse, RZ ;  /* 0x0000000500047210 */ /* 0x0c0fe40007f1e0ff */
[----:B------:R-:W-:Y:S02]  /*0140*/  IADD3 R13, PT, PT, R0, R5, RZ ;  /* 0x00000005000d7210 */ /* 0x000fe40007ffe0ff */
[----:B------:R-:W-:-:S02]  /*0150*/  IADD3.X R11, PT, PT, RZ, RZ, RZ, P0, !PT ;  /* 0x000000ffff0b7210 */ /* 0x000fc400007fe4ff */
[----:B------:R-:W-:Y:S02]  /*0160*/  IADD3 R7, PT, PT, R13, -0x1, RZ ;  /* 0xffffffff0d077810 */ /* 0x000fe40007ffe0ff */
[----:B------:R-:W-:Y:S02]  /*0170*/  IADD3 R9, PT, PT, R0, -R6, R5 ;  /* 0x8000000600097210 */ /* 0x000fe40007ffe005 */
[----:B-1----:R-:W-:Y:S02]  /*0180*/  LEA R10, P0, R4, UR6, 0x2 ;  /* 0x00000006040a7c11 */ /* 0x002fe4000f8010ff */
[----:B------:R-:W-:Y:S02]  /*0190*/  LEA R15, R6, R9, 0x1 ;  /* 0x00000009060f7211 */ /* 0x000fe400078e08ff */
[----:B------:R-:W-:Y:S01]  /*01a0*/  LEA.HI.X R11, R4, UR7, R11, 0x2, P0 ;  /* 0x00000007040b7c11 */ /* 0x000fe200080f140b */
[----:B0-----:R-:W-:-:S04]  /*01b0*/  IMAD.WIDE.U32 R4, R7, 0x4, R2 ;  /* 0x0000000407047825 */ /* 0x001fc800078e0002 */
[--C-:B------:R-:W-:Y:S01]  /*01c0*/  IMAD.WIDE.U32 R6, R9, 0x4, R2.reuse ;  /* 0x0000000409067825 */ /* 0x100fe200078e0002 */
[----:B--2---:R-:W2:Y:S01]  /*01d0*/  LDG.E R11, desc[UR4][R10.64+0x4] ;  /* 0x000004040a0b7981 */ /* 0x004ea2000c1e1900 */
[----:B------:R-:W0:Y:S03]  /*01e0*/  LDC.64 R8, c[0x0][0x388] ;  /* 0x0000e200ff087b82 */ /* 0x000e260000000a00 */
[----:B------:R-:W2:Y:S01]  /*01f0*/  LDG.E R4, desc[UR4][R4.64] ;  /* 0x0000000404047981 */ /* 0x000ea2000c1e1900 */
[----:B------:R-:W-:-:S03]  /*0200*/  IMAD.WIDE.U32 R2, R15, 0x4, R2 ;  /* 0x000000040f027825 */ /* 0x000fc600078e0002 */
[----:B------:R-:W3:Y:S04]  /*0210*/  LDG.E R7, desc[UR4][R6.64] ;  /* 0x0000000406077981 */ /* 0x000ee8000c1e1900 */
[----:B------:R-:W4:Y:S01]  /*0220*/  LDG.E R3, desc[UR4][R2.64] ;  /* 0x0000000402037981 */ /* 0x000f22000c1e1900 */
[----:B0-----:R-:W-:-:S04]  /*0230*/  IMAD.WIDE.U32 R8, R13, 0x4, R8 ;  /* 0x000000040d087825 */ /* 0x001fc800078e0008 */
[----:B--2---:R-:W-:-:S04]  /*0240*/  FADD R0, R4, R11 ;  /* 0x0000000b04007221 */ /* 0x004fc80000000000 */
[----:B---3--:R-:W-:-:S04]  /*0250*/  FADD R0, R0, R7 ;  /* 0x0000000700007221 */ /* 0x008fc80000000000 */
[----:B----4-:R-:W-:-:S04]  /*0260*/  FADD R0, R0, R3 ;  /* 0x0000000300007221 */ /* 0x010fc80000000000 */
[----:B------:R-:W-:-:S05]  /*0270*/  FMUL R11, R0, 0.25 ;  /* 0x3e800000000b7820 */ /* 0x000fca0000400000 */
[----:B------:R-:W-:Y:S01]  /*0280*/  STG.E desc[UR4][R8.64], R11 ;  /* 0x0000000b08007986 */ /* 0x000fe2000c101904 */
[----:B------:R-:W-:Y:S05]  /*0290*/  EXIT ;  /* 0x000000000000794d */ /* 0x000fea0003800000 */
.L_x_0:
[----:B------:R-:W-:-:S00]  /*02a0*/  BRA `(.L_x_0) ;  /* 0xfffffffc00fc7947 */ /* 0x000fc0000383ffff */
[----:B------:R-:W-:-:S00]  /*02b0*/  NOP ;  /* 0x0000000000007918 */ /* 0x000fc00000000000 */
        /* <DEDUP_REMOVED lines=12> */
.L_x_1:


//--------------------- .nv.shared.reserved.0     --------------------------
	.section	.nv.shared.reserved.0,"aw",@nobits
	.weak		__nv_reservedSMEM_offset_0_alias
	.size		__nv_reservedSMEM_offset_0_alias, 0, 64
	.other		__nv_reservedSMEM_offset_0_alias,@"STO_CUDA_RESERVED_SHARED STV_DEFAULT"
__nv_reservedSMEM_offset_0_alias:
	.zero		0
	.zero		64


//--------------------- .nv.constant0._Z8gpu_HeatPfS_i --------------------------
	.section	.nv.constant0._Z8gpu_HeatPfS_i,"a",@progbits
	.sectionflags	@""
	.align	4
.nv.constant0._Z8gpu_HeatPfS_i:
	.zero		916


//--------------------- SYMBOLS --------------------------

	.type		.nv.reservedSmem.offset0,@object
	.size		.nv.reservedSmem.offset0,0x4
